	.headerflags	@"EF_CUDA_TEXMODE_UNIFIED EF_CUDA_64BIT_ADDRESS EF_CUDA_ACCELERATORS EF_CUDA_SM90 EF_CUDA_VIRTUAL_SM(EF_CUDA_SM90)"
	.elftype	@"ET_EXEC"


//--------------------- .nv.info                  --------------------------
	.section	.nv.info,"",@"SHT_CUDA_INFO"
	.align	4


	//----- nvinfo : EIATTR_REGCOUNT
	.align		4
        /*0000*/ 	.byte	0x04, 0x2f
        /*0002*/ 	.short	(.L_2 - .L_1)
	.align		4
.L_1:
        /*0004*/ 	.word	index@(triton_per_fused_add_convolution_leaky_relu_native_group_norm_1)
        /*0008*/ 	.word	0x00000028


	//----- nvinfo : EIATTR_MIN_STACK_SIZE
	.align		4
.L_2:
        /*000c*/ 	.byte	0x04, 0x12
        /*000e*/ 	.short	(.L_4 - .L_3)
	.align		4
.L_3:
        /*0010*/ 	.word	index@(triton_per_fused_add_convolution_leaky_relu_native_group_norm_1)
        /*0014*/ 	.word	0x00000000


	//----- nvinfo : EIATTR_FRAME_SIZE
	.align		4
.L_4:
        /*0018*/ 	.byte	0x04, 0x11
        /*001a*/ 	.short	(.L_6 - .L_5)
	.align		4
.L_5:
        /*001c*/ 	.word	index@(triton_per_fused_add_convolution_leaky_relu_native_group_norm_1)
        /*0020*/ 	.word	0x00000000


	//----- nvinfo : EIATTR_MIN_STACK_SIZE
	.align		4
.L_6:
        /*0024*/ 	.byte	0x04, 0x12
        /*0026*/ 	.short	(.L_8 - .L_7)
	.align		4
.L_7:
        /*0028*/ 	.word	index@(triton_per_fused_add_convolution_leaky_relu_native_group_norm_1)
        /*002c*/ 	.word	0x00000000
.L_8:


//--------------------- .nv.info.triton_per_fused_add_convolution_leaky_relu_native_group_norm_1 --------------------------
	.section	.nv.info.triton_per_fused_add_convolution_leaky_relu_native_group_norm_1,"",@"SHT_CUDA_INFO"
	.sectionflags	@""
	.align	4


	//----- nvinfo : EIATTR_CUDA_API_VERSION
	.align		4
        /*0000*/ 	.byte	0x04, 0x37
        /*0002*/ 	.short	(.L_10 - .L_9)
.L_9:
        /*0004*/ 	.word	0x0000007c


	//----- nvinfo : EIATTR_KPARAM_INFO
	.align		4
.L_10:
        /*0008*/ 	.byte	0x04, 0x17
        /*000a*/ 	.short	(.L_12 - .L_11)
.L_11:
        /*000c*/ 	.word	0x00000000
        /*0010*/ 	.short	0x001a
        /*0012*/ 	.short	0x00cc
        /*0014*/ 	.byte	0x00, 0xf0, 0x11, 0x00


	//----- nvinfo : EIATTR_KPARAM_INFO
	.align		4
.L_12:
        /*0018*/ 	.byte	0x04, 0x17
        /*001a*/ 	.short	(.L_14 - .L_13)
.L_13:
        /*001c*/ 	.word	0x00000000
        /*0020*/ 	.short	0x0019
        /*0022*/ 	.short	0x00c8
        /*0024*/ 	.byte	0x00, 0xf0, 0x11, 0x00


	//----- nvinfo : EIATTR_KPARAM_INFO
	.align		4
.L_14:
        /*0028*/ 	.byte	0x04, 0x17
        /*002a*/ 	.short	(.L_16 - .L_15)
.L_15:
        /*002c*/ 	.word	0x00000000
        /*0030*/ 	.short	0x0018
        /*0032*/ 	.short	0x00c0
        /*0034*/ 	.byte	0x00, 0xf4, 0x21, 0x00


	//----- nvinfo : EIATTR_KPARAM_INFO
	.align		4
.L_16:
        /*0038*/ 	.byte	0x04, 0x17
        /*003a*/ 	.short	(.L_18 - .L_17)
.L_17:
        /*003c*/ 	.word	0x00000000
        /*0040*/ 	.short	0x0017
        /*0042*/ 	.short	0x00b8
        /*0044*/ 	.byte	0x00, 0xf4, 0x21, 0x00


	//----- nvinfo : EIATTR_KPARAM_INFO
	.align		4
.L_18:
        /*0048*/ 	.byte	0x04, 0x17
        /*004a*/ 	.short	(.L_20 - .L_19)
.L_19:
        /*004c*/ 	.word	0x00000000
        /*0050*/ 	.short	0x0016
        /*0052*/ 	.short	0x00b0
        /*0054*/ 	.byte	0x00, 0xf4, 0x21, 0x00


	//----- nvinfo : EIATTR_KPARAM_INFO
	.align		4
.L_20:
        /*0058*/ 	.byte	0x04, 0x17
        /*005a*/ 	.short	(.L_22 - .L_21)
.L_21:
        /*005c*/ 	.word	0x00000000
        /*0060*/ 	.short	0x0015
        /*0062*/ 	.short	0x00a8
        /*0064*/ 	.byte	0x00, 0xf4, 0x21, 0x00


	//----- nvinfo : EIATTR_KPARAM_INFO
	.align		4
.L_22:
        /*0068*/ 	.byte	0x04, 0x17
        /*006a*/ 	.short	(.L_24 - .L_23)
.L_23:
        /*006c*/ 	.word	0x00000000
        /*0070*/ 	.short	0x0014
        /*0072*/ 	.short	0x00a0
        /*0074*/ 	.byte	0x00, 0xf4, 0x21, 0x00


	//----- nvinfo : EIATTR_KPARAM_INFO
	.align		4
.L_24:
        /*0078*/ 	.byte	0x04, 0x17
        /*007a*/ 	.short	(.L_26 - .L_25)
.L_25:
        /*007c*/ 	.word	0x00000000
        /*0080*/ 	.short	0x0013
        /*0082*/ 	.short	0x0098
        /*0084*/ 	.byte	0x00, 0xf4, 0x21, 0x00


	//----- nvinfo : EIATTR_KPARAM_INFO
	.align		4
.L_26:
        /*0088*/ 	.byte	0x04, 0x17
        /*008a*/ 	.short	(.L_28 - .L_27)
.L_27:
        /*008c*/ 	.word	0x00000000
        /*0090*/ 	.short	0x0012
        /*0092*/ 	.short	0x0090
        /*0094*/ 	.byte	0x00, 0xf4, 0x21, 0x00


	//----- nvinfo : EIATTR_KPARAM_INFO
	.align		4
.L_28:
        /*0098*/ 	.byte	0x04, 0x17
        /*009a*/ 	.short	(.L_30 - .L_29)
.L_29:
        /*009c*/ 	.word	0x00000000
        /*00a0*/ 	.short	0x0011
        /*00a2*/ 	.short	0x0088
        /*00a4*/ 	.byte	0x00, 0xf4, 0x21, 0x00


	//----- nvinfo : EIATTR_KPARAM_INFO
	.align		4
.L_30:
        /*00a8*/ 	.byte	0x04, 0x17
        /*00aa*/ 	.short	(.L_32 - .L_31)
.L_31:
        /*00ac*/ 	.word	0x00000000
        /*00b0*/ 	.short	0x0010
        /*00b2*/ 	.short	0x0080
        /*00b4*/ 	.byte	0x00, 0xf4, 0x21, 0x00


	//----- nvinfo : EIATTR_KPARAM_INFO
	.align		4
.L_32:
        /*00b8*/ 	.byte	0x04, 0x17
        /*00ba*/ 	.short	(.L_34 - .L_33)
.L_33:
        /*00bc*/ 	.word	0x00000000
        /*00c0*/ 	.short	0x000f
        /*00c2*/ 	.short	0x0078
        /*00c4*/ 	.byte	0x00, 0xf4, 0x21, 0x00


	//----- nvinfo : EIATTR_KPARAM_INFO
	.align		4
.L_34:
        /*00c8*/ 	.byte	0x04, 0x17
        /*00ca*/ 	.short	(.L_36 - .L_35)
.L_35:
        /*00cc*/ 	.word	0x00000000
        /*00d0*/ 	.short	0x000e
        /*00d2*/ 	.short	0x0070
        /*00d4*/ 	.byte	0x00, 0xf4, 0x21, 0x00


	//----- nvinfo : EIATTR_KPARAM_INFO
	.align		4
.L_36:
        /*00d8*/ 	.byte	0x04, 0x17
        /*00da*/ 	.short	(.L_38 - .L_37)
.L_37:
        /*00dc*/ 	.word	0x00000000
        /*00e0*/ 	.short	0x000d
        /*00e2*/ 	.short	0x0068
        /*00e4*/ 	.byte	0x00, 0xf4, 0x21, 0x00


	//----- nvinfo : EIATTR_KPARAM_INFO
	.align		4
.L_38:
        /*00e8*/ 	.byte	0x04, 0x17
        /*00ea*/ 	.short	(.L_40 - .L_39)
.L_39:
        /*00ec*/ 	.word	0x00000000
        /*00f0*/ 	.short	0x000c
        /*00f2*/ 	.short	0x0060
        /*00f4*/ 	.byte	0x00, 0xf4, 0x21, 0x00


	//----- nvinfo : EIATTR_KPARAM_INFO
	.align		4
.L_40:
        /*00f8*/ 	.byte	0x04, 0x17
        /*00fa*/ 	.short	(.L_42 - .L_41)
.L_41:
        /*00fc*/ 	.word	0x00000000
        /*0100*/ 	.short	0x000b
        /*0102*/ 	.short	0x0058
        /*0104*/ 	.byte	0x00, 0xf4, 0x21, 0x00


	//----- nvinfo : EIATTR_KPARAM_INFO
	.align		4
.L_42:
        /*0108*/ 	.byte	0x04, 0x17
        /*010a*/ 	.short	(.L_44 - .L_43)
.L_43:
        /*010c*/ 	.word	0x00000000
        /*0110*/ 	.short	0x000a
        /*0112*/ 	.short	0x0050
        /*0114*/ 	.byte	0x00, 0xf4, 0x21, 0x00


	//----- nvinfo : EIATTR_KPARAM_INFO
	.align		4
.L_44:
        /*0118*/ 	.byte	0x04, 0x17
        /*011a*/ 	.short	(.L_46 - .L_45)
.L_45:
        /*011c*/ 	.word	0x00000000
        /*0120*/ 	.short	0x0009
        /*0122*/ 	.short	0x0048
        /*0124*/ 	.byte	0x00, 0xf4, 0x21, 0x00


	//----- nvinfo : EIATTR_KPARAM_INFO
	.align		4
.L_46:
        /*0128*/ 	.byte	0x04, 0x17
        /*012a*/ 	.short	(.L_48 - .L_47)
.L_47:
        /*012c*/ 	.word	0x00000000
        /*0130*/ 	.short	0x0008
        /*0132*/ 	.short	0x0040
        /*0134*/ 	.byte	0x00, 0xf4, 0x21, 0x00


	//----- nvinfo : EIATTR_KPARAM_INFO
	.align		4
.L_48:
        /*0138*/ 	.byte	0x04, 0x17
        /*013a*/ 	.short	(.L_50 - .L_49)
.L_49:
        /*013c*/ 	.word	0x00000000
        /*0140*/ 	.short	0x0007
        /*0142*/ 	.short	0x0038
        /*0144*/ 	.byte	0x00, 0xf4, 0x21, 0x00


	//----- nvinfo : EIATTR_KPARAM_INFO
	.align		4
.L_50:
        /*0148*/ 	.byte	0x04, 0x17
        /*014a*/ 	.short	(.L_52 - .L_51)
.L_51:
        /*014c*/ 	.word	0x00000000
        /*0150*/ 	.short	0x0006
        /*0152*/ 	.short	0x0030
        /*0154*/ 	.byte	0x00, 0xf4, 0x21, 0x00


	//----- nvinfo : EIATTR_KPARAM_INFO
	.align		4
.L_52:
        /*0158*/ 	.byte	0x04, 0x17
        /*015a*/ 	.short	(.L_54 - .L_53)
.L_53:
        /*015c*/ 	.word	0x00000000
        /*0160*/ 	.short	0x0005
        /*0162*/ 	.short	0x0028
        /*0164*/ 	.byte	0x00, 0xf4, 0x21, 0x00


	//----- nvinfo : EIATTR_KPARAM_INFO
	.align		4
.L_54:
        /*0168*/ 	.byte	0x04, 0x17
        /*016a*/ 	.short	(.L_56 - .L_55)
.L_55:
        /*016c*/ 	.word	0x00000000
        /*0170*/ 	.short	0x0004
        /*0172*/ 	.short	0x0020
        /*0174*/ 	.byte	0x00, 0xf4, 0x21, 0x00


	//----- nvinfo : EIATTR_KPARAM_INFO
	.align		4
.L_56:
        /*0178*/ 	.byte	0x04, 0x17
        /*017a*/ 	.short	(.L_58 - .L_57)
.L_57:
        /*017c*/ 	.word	0x00000000
        /*0180*/ 	.short	0x0003
        /*0182*/ 	.short	0x0018
        /*0184*/ 	.byte	0x00, 0xf4, 0x21, 0x00


	//----- nvinfo : EIATTR_KPARAM_INFO
	.align		4
.L_58:
        /*0188*/ 	.byte	0x04, 0x17
        /*018a*/ 	.short	(.L_60 - .L_59)
.L_59:
        /*018c*/ 	.word	0x00000000
        /*0190*/ 	.short	0x0002
        /*0192*/ 	.short	0x0010
        /*0194*/ 	.byte	0x00, 0xf4, 0x21, 0x00


	//----- nvinfo : EIATTR_KPARAM_INFO
	.align		4
.L_60:
        /*0198*/ 	.byte	0x04, 0x17
        /*019a*/ 	.short	(.L_62 - .L_61)
.L_61:
        /*019c*/ 	.word	0x00000000
        /*01a0*/ 	.short	0x0001
        /*01a2*/ 	.short	0x0008
        /*01a4*/ 	.byte	0x00, 0xf4, 0x21, 0x00


	//----- nvinfo : EIATTR_KPARAM_INFO
	.align		4
.L_62:
        /*01a8*/ 	.byte	0x04, 0x17
        /*01aa*/ 	.short	(.L_64 - .L_63)
.L_63:
        /*01ac*/ 	.word	0x00000000
        /*01b0*/ 	.short	0x0000
        /*01b2*/ 	.short	0x0000
        /*01b4*/ 	.byte	0x00, 0xf4, 0x21, 0x00


	//----- nvinfo : EIATTR_SPARSE_MMA_MASK
	.align		4
.L_64:
        /*01b8*/ 	.byte	0x03, 0x50
        /*01ba*/ 	.short	0x0000


	//----- nvinfo : EIATTR_MAXREG_COUNT
	.align		4
        /*01bc*/ 	.byte	0x03, 0x1b
        /*01be*/ 	.short	0x00ff


	//----- nvinfo : EIATTR_COOP_GROUP_MASK_REGIDS
	.align		4
        /*01c0*/ 	.byte	0x04, 0x29
        /*01c2*/ 	.short	(.L_66 - .L_65)


	//   ....[0]....
.L_65:
        /*01c4*/ 	.word	0xffffffff


	//   ....[1]....
        /*01c8*/ 	.word	0xffffffff


	//   ....[2]....
        /*01cc*/ 	.word	0xffffffff


	//   ....[3]....
        /*01d0*/ 	.word	0xffffffff


	//   ....[4]....
        /*01d4*/ 	.word	0xffffffff


	//   ....[5]....
        /*01d8*/ 	.word	0xffffffff


	//   ....[6]....
        /*01dc*/ 	.word	0xffffffff


	//   ....[7]....
        /*01e0*/ 	.word	0xffffffff


	//   ....[8]....
        /*01e4*/ 	.word	0xffffffff


	//   ....[9]....
        /*01e8*/ 	.word	0xffffffff


	//   ....[10]....
        /*01ec*/ 	.word	0xffffffff


	//   ....[11]....
        /*01f0*/ 	.word	0xffffffff


	//   ....[12]....
        /*01f4*/ 	.word	0xffffffff


	//   ....[13]....
        /*01f8*/ 	.word	0xffffffff


	//   ....[14]....
        /*01fc*/ 	.word	0xffffffff


	//   ....[15]....
        /*0200*/ 	.word	0xffffffff


	//   ....[16]....
        /*0204*/ 	.word	0xffffffff


	//   ....[17]....
        /*0208*/ 	.word	0xffffffff


	//   ....[18]....
        /*020c*/ 	.word	0xffffffff


	//   ....[19]....
        /*0210*/ 	.word	0xffffffff


	//   ....[20]....
        /*0214*/ 	.word	0xffffffff


	//   ....[21]....
        /*0218*/ 	.word	0xffffffff


	//   ....[22]....
        /*021c*/ 	.word	0xffffffff


	//   ....[23]....
        /*0220*/ 	.word	0xffffffff


	//   ....[24]....
        /*0224*/ 	.word	0xffffffff


	//   ....[25]....
        /*0228*/ 	.word	0xffffffff


	//   ....[26]....
        /*022c*/ 	.word	0xffffffff


	//   ....[27]....
        /*0230*/ 	.word	0xffffffff


	//   ....[28]....
        /*0234*/ 	.word	0xffffffff


	//   ....[29]....
        /*0238*/ 	.word	0xffffffff


	//   ....[30]....
        /*023c*/ 	.word	0xffffffff


	//   ....[31]....
        /*0240*/ 	.word	0xffffffff


	//   ....[32]....
        /*0244*/ 	.word	0xffffffff


	//   ....[33]....
        /*0248*/ 	.word	0xffffffff


	//   ....[34]....
        /*024c*/ 	.word	0xffffffff


	//   ....[35]....
        /*0250*/ 	.word	0xffffffff


	//   ....[36]....
        /*0254*/ 	.word	0xffffffff


	//   ....[37]....
        /*0258*/ 	.word	0xffffffff


	//   ....[38]....
        /*025c*/ 	.word	0xffffffff


	//   ....[39]....
        /*0260*/ 	.word	0xffffffff


	//   ....[40]....
        /*0264*/ 	.word	0xffffffff


	//   ....[41]....
        /*0268*/ 	.word	0xffffffff


	//   ....[42]....
        /*026c*/ 	.word	0xffffffff


	//   ....[43]....
        /*0270*/ 	.word	0xffffffff


	//   ....[44]....
        /*0274*/ 	.word	0xffffffff


	//   ....[45]....
        /*0278*/ 	.word	0xffffffff


	//   ....[46]....
        /*027c*/ 	.word	0xffffffff


	//   ....[47]....
        /*0280*/ 	.word	0xffffffff


	//----- nvinfo : EIATTR_COOP_GROUP_INSTR_OFFSETS
	.align		4
.L_66:
        /*0284*/ 	.byte	0x04, 0x28
        /*0286*/ 	.short	(.L_68 - .L_67)


	//   ....[0]....
.L_67:
        /*0288*/ 	.word	0x00000270


	//   ....[1]....
        /*028c*/ 	.word	0x00000290


	//   ....[2]....
        /*0290*/ 	.word	0x000002c0


	//   ....[3]....
        /*0294*/ 	.word	0x000002f0


	//   ....[4]....
        /*0298*/ 	.word	0x000003b0


	//   ....[5]....
        /*029c*/ 	.word	0x00000580


	//   ....[6]....
        /*02a0*/ 	.word	0x00000610


	//   ....[7]....
        /*02a4*/ 	.word	0x00000630


	//   ....[8]....
        /*02a8*/ 	.word	0x00000650


	//   ....[9]....
        /*02ac*/ 	.word	0x00000670


	//   ....[10]....
        /*02b0*/ 	.word	0x00000690


	//   ....[11]....
        /*02b4*/ 	.word	0x000006f0


	//   ....[12]....
        /*02b8*/ 	.word	0x00000760


	//   ....[13]....
        /*02bc*/ 	.word	0x00000790


	//   ....[14]....
        /*02c0*/ 	.word	0x000007a0


	//   ....[15]....
        /*02c4*/ 	.word	0x000007c0


	//   ....[16]....
        /*02c8*/ 	.word	0x00000820


	//   ....[17]....
        /*02cc*/ 	.word	0x000008b0


	//   ....[18]....
        /*02d0*/ 	.word	0x00000940


	//   ....[19]....
        /*02d4*/ 	.word	0x00000960


	//   ....[20]....
        /*02d8*/ 	.word	0x00000980


	//   ....[21]....
        /*02dc*/ 	.word	0x000009a0


	//   ....[22]....
        /*02e0*/ 	.word	0x000009c0


	//   ....[23]....
        /*02e4*/ 	.word	0x00000a20


	//   ....[24]....
        /*02e8*/ 	.word	0x00000a90


	//   ....[25]....
        /*02ec*/ 	.word	0x00000ac0


	//   ....[26]....
        /*02f0*/ 	.word	0x00000ad0


	//   ....[27]....
        /*02f4*/ 	.word	0x00000af0


	//   ....[28]....
        /*02f8*/ 	.word	0x00000b50


	//   ....[29]....
        /*02fc*/ 	.word	0x00000be0


	//   ....[30]....
        /*0300*/ 	.word	0x00000c70


	//   ....[31]....
        /*0304*/ 	.word	0x00000c90


	//   ....[32]....
        /*0308*/ 	.word	0x00000cb0


	//   ....[33]....
        /*030c*/ 	.word	0x00000cd0


	//   ....[34]....
        /*0310*/ 	.word	0x00000cf0


	//   ....[35]....
        /*0314*/ 	.word	0x00000d50


	//   ....[36]....
        /*0318*/ 	.word	0x00000dc0


	//   ....[37]....
        /*031c*/ 	.word	0x00000df0


	//   ....[38]....
        /*0320*/ 	.word	0x00000e00


	//   ....[39]....
        /*0324*/ 	.word	0x00000e20


	//   ....[40]....
        /*0328*/ 	.word	0x00000e80


	//   ....[41]....
        /*032c*/ 	.word	0x00000f10


	//   ....[42]....
        /*0330*/ 	.word	0x00000fa0


	//   ....[43]....
        /*0334*/ 	.word	0x00000fc0


	//   ....[44]....
        /*0338*/ 	.word	0x00000fe0


	//   ....[45]....
        /*033c*/ 	.word	0x00001000


	//   ....[46]....
        /*0340*/ 	.word	0x00001030


	//   ....[47]....
        /*0344*/ 	.word	0x000010b0


	//----- nvinfo : EIATTR_EXIT_INSTR_OFFSETS
	.align		4
.L_68:
        /*0348*/ 	.byte	0x04, 0x1c
        /*034a*/ 	.short	(.L_70 - .L_69)


	//   ....[0]....
.L_69:
        /*034c*/ 	.word	0x00001530


	//   ....[1]....
        /*0350*/ 	.word	0x00001550


	//----- nvinfo : EIATTR_REQNTID
	.align		4
.L_70:
        /*0354*/ 	.byte	0x04, 0x10
        /*0356*/ 	.short	(.L_72 - .L_71)
.L_71:
        /*0358*/ 	.word	0x00000040
        /*035c*/ 	.word	0x00000001
        /*0360*/ 	.word	0x00000001


	//----- nvinfo : EIATTR_CBANK_PARAM_SIZE
	.align		4
.L_72:
        /*0364*/ 	.byte	0x03, 0x19
        /*0366*/ 	.short	0x00d0


	//----- nvinfo : EIATTR_PARAM_CBANK
	.align		4
        /*0368*/ 	.byte	0x04, 0x0a
        /*036a*/ 	.short	(.L_74 - .L_73)
	.align		4
.L_73:
        /*036c*/ 	.word	index@(.nv.constant0.triton_per_fused_add_convolution_leaky_relu_native_group_norm_1)
        /*0370*/ 	.short	0x0210
        /*0372*/ 	.short	0x00d0


	//----- nvinfo : EIATTR_SW_WAR
	.align		4
.L_74:
        /*0374*/ 	.byte	0x04, 0x36
        /*0376*/ 	.short	(.L_76 - .L_75)
.L_75:
        /*0378*/ 	.word	0x00000008
.L_76:


//--------------------- .nv.callgraph             --------------------------
	.section	.nv.callgraph,"",@"SHT_CUDA_CALLGRAPH"
	.align	4
	.sectionentsize	8
	.align		4
        /*0000*/ 	.word	0x00000000
	.align		4
        /*0004*/ 	.word	0xffffffff
	.align		4
        /*0008*/ 	.word	0x00000000
	.align		4
        /*000c*/ 	.word	0xfffffffe
	.align		4
        /*0010*/ 	.word	0x00000000
	.align		4
        /*0014*/ 	.word	0xfffffffd
	.align		4
        /*0018*/ 	.word	0x00000000
	.align		4
        /*001c*/ 	.word	0xfffffffc


//--------------------- .nv.constant4             --------------------------
	.section	.nv.constant4,"a",@progbits
	.align	8
	.align		8
.nv.constant4:
        /*0000*/ 	.dword	_$_str


//--------------------- .text.triton_per_fused_add_convolution_leaky_relu_native_group_norm_1 --------------------------
	.section	.text.triton_per_fused_add_convolution_leaky_relu_native_group_norm_1,"ax",@progbits
	.sectionflags	@"SHF_BARRIERS=1"
	.align	128
        .global         triton_per_fused_add_convolution_leaky_relu_native_group_norm_1
        .type           triton_per_fused_add_convolution_leaky_relu_native_group_norm_1,@function
        .size           triton_per_fused_add_convolution_leaky_relu_native_group_norm_1,(.L_x_1 - triton_per_fused_add_convolution_leaky_relu_native_group_norm_1)
        .other          triton_per_fused_add_convolution_leaky_relu_native_group_norm_1,@"STO_CUDA_ENTRY STV_DEFAULT"
triton_per_fused_add_convolution_leaky_relu_native_group_norm_1:
.text.triton_per_fused_add_convolution_leaky_relu_native_group_norm_1:
[----:B------:R-:W0:Y:S01]  /*0000*/  LDC R1, c[0x0][0x28] ;  /* 0x00000a00ff017b82 */ /* 0x000e220000000800 */
[----:B------:R-:W1:Y:S07]  /*0010*/  S2R R37, SR_TID.X ;  /* 0x0000000000257919 */ /* 0x000e6e0000002100 */
[----:B------:R-:W2:Y:S01]  /*0020*/  LDC.64 R14, c[0x0][0x210] ;  /* 0x00008400ff0e7b82 */ /* 0x000ea20000000a00 */
[----:B------:R-:W-:Y:S01]  /*0030*/  HFMA2.MMA R4, -RZ, RZ, 0, 0 ;  /* 0x00000000ff047435 */ /* 0x000fe200000001ff */
[----:B------:R-:W-:Y:S01]  /*0040*/  ULDC.64 UR6, c[0x0][0x208] ;  /* 0x0000820000067ab9 */ /* 0x000fe20000000a00 */
[----:B------:R-:W3:Y:S05]  /*0050*/  S2R R34, SR_CTAID.X ;  /* 0x0000000000227919 */ /* 0x000eea0000002500 */
[----:B------:R-:W4:Y:S08]  /*0060*/  LDC.64 R20, c[0x0][0x258] ;  /* 0x00009600ff147b82 */ /* 0x000f300000000a00 */
[----:B------:R-:W5:Y:S08]  /*0070*/  LDC.64 R18, c[0x0][0x260] ;  /* 0x00009800ff127b82 */ /* 0x000f700000000a00 */
[----:B------:R-:W5:Y:S01]  /*0080*/  LDC.64 R26, c[0x0][0x278] ;  /* 0x00009e00ff1a7b82 */ /* 0x000f620000000a00 */
[----:B-1----:R-:W-:-:S07]  /*0090*/  LOP3.LUT R11, R37, 0x3f, RZ, 0xc0, !PT ;  /* 0x0000003f250b7812 */ /* 0x002fce00078ec0ff */
[----:B------:R-:W1:Y:S01]  /*00a0*/  LDC.64 R24, c[0x0][0x280] ;  /* 0x0000a000ff187b82 */ /* 0x000e620000000a00 */
[----:B------:R-:W-:Y:S02]  /*00b0*/  SHF.R.U32.HI R30, RZ, 0x4, R37 ;  /* 0x00000004ff1e7819 */ /* 0x000fe40000011625 */
[C---:B---3--:R-:W-:Y:S02]  /*00c0*/  ISETP.GE.AND P1, PT, R34.reuse, 0x4, PT ;  /* 0x000000042200780c */ /* 0x048fe40003f26270 */
[----:B------:R-:W-:Y:S02]  /*00d0*/  LEA R28, R34, R11, 0x6 ;  /* 0x0000000b221c7211 */ /* 0x000fe400078e30ff */
[----:B------:R-:W-:Y:S01]  /*00e0*/  SGXT.U32 R30, R30, 0x2 ;  /* 0x000000021e1e781a */ /* 0x000fe20000000000 */
[----:B------:R-:W3:Y:S02]  /*00f0*/  LDC.64 R16, c[0x0][0x220] ;  /* 0x00008800ff107b82 */ /* 0x000ee40000000a00 */
[----:B--2---:R-:W-:-:S04]  /*0100*/  IMAD.WIDE R14, R28, 0x4, R14 ;  /* 0x000000041c0e7825 */ /* 0x004fc800078e020e */
[C---:B----4-:R-:W-:Y:S02]  /*0110*/  IMAD.WIDE.U32 R20, R30.reuse, 0x4, R20 ;  /* 0x000000041e147825 */ /* 0x050fe400078e0014 */
[----:B------:R-:W2:Y:S04]  /*0120*/  @!P1 LDG.E R4, desc[UR6][R14.64] ;  /* 0x000000060e049981 */ /* 0x000ea8000c1e1900 */
[----:B------:R4:W2:Y:S01]  /*0130*/  LDG.E.EL R8, desc[UR6][R20.64] ;  /* 0x0000000614087981 */ /* 0x0008a2000c2e1900 */
[C---:B-----5:R-:W-:Y:S01]  /*0140*/  IMAD.WIDE.U32 R32, R30.reuse, 0x4, R18 ;  /* 0x000000041e207825 */ /* 0x060fe200078e0012 */
[----:B------:R-:W-:Y:S01]  /*0150*/  MOV R13, RZ ;  /* 0x000000ff000d7202 */ /* 0x000fe20000000f00 */
[----:B------:R-:W5:Y:S02]  /*0160*/  LDC.64 R18, c[0x0][0x270] ;  /* 0x00009c00ff127b82 */ /* 0x000f640000000a00 */
[----:B0-----:R-:W-:Y:S01]  /*0170*/  IMAD.WIDE.U32 R26, R30, 0x4, R26 ;  /* 0x000000041e1a7825 */ /* 0x001fe200078e001a */
[----:B------:R-:W2:Y:S05]  /*0180*/  LDG.E.EL R12, desc[UR6][R32.64] ;  /* 0x00000006200c7981 */ /* 0x000eaa000c2e1900 */
[----:B----4-:R-:W0:Y:S01]  /*0190*/  LDC.64 R20, c[0x0][0x268] ;  /* 0x00009a00ff147b82 */ /* 0x010e220000000a00 */
[----:B------:R-:W4:Y:S07]  /*01a0*/  LDG.E.EL R26, desc[UR6][R26.64] ;  /* 0x000000061a1a7981 */ /* 0x000f2e000c2e1900 */
[----:B------:R-:W0:Y:S01]  /*01b0*/  S2UR UR5, SR_CgaCtaId ;  /* 0x00000000000579c3 */ /* 0x000e220000008800 */
[----:B------:R-:W-:Y:S01]  /*01c0*/  LOP3.LUT P2, RZ, R37, 0x1f, RZ, 0xc0, !PT ;  /* 0x0000001f25ff7812 */ /* 0x000fe2000784c0ff */
[----:B---3--:R-:W-:Y:S01]  /*01d0*/  IMAD.WIDE R16, R28, 0x4, R16 ;  /* 0x000000041c107825 */ /* 0x008fe200078e0210 */
[----:B------:R-:W-:-:S04]  /*01e0*/  UMOV UR4, 0x400 ;  /* 0x0000040000047882 */ /* 0x000fc80000000000 */
[----:B------:R-:W3:Y:S01]  /*01f0*/  @!P1 LDG.E R13, desc[UR6][R16.64] ;  /* 0x00000006100d9981 */ /* 0x000ee2000c1e1900 */
[----:B0-----:R-:W-:-:S04]  /*0200*/  IMAD.WIDE.U32 R20, R30, 0x4, R20 ;  /* 0x000000041e147825 */ /* 0x001fc800078e0014 */
[----:B-----5:R-:W-:Y:S01]  /*0210*/  IMAD.WIDE.U32 R18, R30, 0x4, R18 ;  /* 0x000000041e127825 */ /* 0x020fe200078e0012 */
[----:B------:R-:W-:Y:S01]  /*0220*/  UPRMT UR4, UR5, 0x654, UR4 ;  /* 0x0000065405047896 */ /* 0x000fe20008000004 */
[----:B------:R-:W-:Y:S02]  /*0230*/  ISETP.GE.AND P3, PT, R37, 0x2, PT ;  /* 0x000000022500780c */ /* 0x000fe40003f66270 */
[----:B--2---:R-:W-:-:S05]  /*0240*/  SEL R11, R4, RZ, !P1 ;  /* 0x000000ff040b7207 */ /* 0x004fca0004800000 */
[----:B------:R-:W-:-:S05]  /*0250*/  FADD R8, R11, R8 ;  /* 0x000000080b087221 */ /* 0x000fca0000000000 */
[----:B------:R-:W-:-:S05]  /*0260*/  FSEL R4, R8, RZ, !P1 ;  /* 0x000000ff08047208 */ /* 0x000fca0004800000 */
[----:B------:R-:W0:Y:S02]  /*0270*/  SHFL.BFLY PT, R11, R4, 0x10, 0x1f ;  /* 0x0e001f00040b7f89 */ /* 0x000e2400000e0000 */
[----:B0-----:R-:W-:-:S05]  /*0280*/  FADD R11, R4, R11 ;  /* 0x0000000b040b7221 */ /* 0x001fca0000000000 */
[----:B------:R-:W0:Y:S02]  /*0290*/  SHFL.BFLY PT, R22, R11, 0x8, 0x1f ;  /* 0x0d001f000b167f89 */ /* 0x000e2400000e0000 */
[----:B0-----:R-:W-:Y:S02]  /*02a0*/  FADD R23, R11, R22 ;  /* 0x000000160b177221 */ /* 0x001fe40000000000 */
[----:B------:R-:W2:Y:S04]  /*02b0*/  LDG.E.EL R11, desc[UR6][R18.64] ;  /* 0x00000006120b7981 */ /* 0x000ea8000c2e1900 */
[----:B------:R-:W0:Y:S02]  /*02c0*/  SHFL.BFLY PT, R4, R23, 0x4, 0x1f ;  /* 0x0c801f0017047f89 */ /* 0x000e2400000e0000 */
[----:B0-----:R-:W-:-:S02]  /*02d0*/  FADD R29, R23, R4 ;  /* 0x00000004171d7221 */ /* 0x001fc40000000000 */
[----:B------:R0:W5:Y:S04]  /*02e0*/  LDG.E.EL R4, desc[UR6][R20.64] ;  /* 0x0000000614047981 */ /* 0x000168000c2e1900 */
[----:B------:R-:W3:Y:S01]  /*02f0*/  SHFL.BFLY PT, R22, R29, 0x2, 0x1f ;  /* 0x0c401f001d167f89 */ /* 0x000ee200000e0000 */
[----:B0-----:R-:W0:Y:S01]  /*0300*/  LDC.64 R20, c[0x0][0x288] ;  /* 0x0000a200ff147b82 */ /* 0x001e220000000a00 */
[----:B-1----:R-:W-:-:S05]  /*0310*/  IMAD.WIDE.U32 R18, R30, 0x4, R24 ;  /* 0x000000041e127825 */ /* 0x002fca00078e0018 */
[----:B------:R0:W4:Y:S02]  /*0320*/  LDG.E.EL R27, desc[UR6][R18.64] ;  /* 0x00000006121b7981 */ /* 0x000124000c2e1900 */
[----:B------:R-:W1:Y:S01]  /*0330*/  LDC.64 R24, c[0x0][0x2a8] ;  /* 0x0000aa00ff187b82 */ /* 0x000e620000000a00 */
[----:B---3--:R-:W-:-:S07]  /*0340*/  FADD R29, R29, R22 ;  /* 0x000000161d1d7221 */ /* 0x008fce0000000000 */
[----:B------:R-:W3:Y:S01]  /*0350*/  LDC.64 R22, c[0x0][0x2a0] ;  /* 0x0000a800ff167b82 */ /* 0x000ee20000000a00 */
[----:B0-----:R-:W-:-:S07]  /*0360*/  IMAD.WIDE.U32 R18, R30, 0x4, R20 ;  /* 0x000000041e127825 */ /* 0x001fce00078e0014 */
[----:B------:R-:W0:Y:S01]  /*0370*/  LDC.64 R20, c[0x0][0x298] ;  /* 0x0000a600ff147b82 */ /* 0x000e220000000a00 */
[----:B------:R1:W2:Y:S07]  /*0380*/  LDG.E.EL R31, desc[UR6][R18.64] ;  /* 0x00000006121f7981 */ /* 0x0002ae000c2e1900 */
[----:B-1----:R-:W1:Y:S01]  /*0390*/  LDC.64 R18, c[0x0][0x290] ;  /* 0x0000a400ff127b82 */ /* 0x002e620000000a00 */
[C---:B---3--:R-:W-:Y:S01]  /*03a0*/  IMAD.WIDE.U32 R22, R30.reuse, 0x4, R22 ;  /* 0x000000041e167825 */ /* 0x048fe200078e0016 */
[----:B------:R-:W3:Y:S04]  /*03b0*/  SHFL.BFLY PT, R32, R29, 0x1, 0x1f ;  /* 0x0c201f001d207f89 */ /* 0x000ee800000e0000 */
[----:B------:R0:W2:Y:S02]  /*03c0*/  LDG.E.EL R36, desc[UR6][R22.64] ;  /* 0x0000000616247981 */ /* 0x0000a4000c2e1900 */
[----:B0-----:R-:W-:-:S05]  /*03d0*/  IMAD.WIDE.U32 R20, R30, 0x4, R20 ;  /* 0x000000041e147825 */ /* 0x001fca00078e0014 */
[----:B------:R0:W2:Y:S01]  /*03e0*/  LDG.E.EL R35, desc[UR6][R20.64] ;  /* 0x0000000614237981 */ /* 0x0000a2000c2e1900 */
[----:B------:R-:W3:Y:S01]  /*03f0*/  LDC.64 R22, c[0x0][0x240] ;  /* 0x00009000ff167b82 */ /* 0x000ee20000000a00 */
[----:B-1----:R-:W-:-:S07]  /*0400*/  IMAD.WIDE.U32 R18, R30, 0x4, R18 ;  /* 0x000000041e127825 */ /* 0x002fce00078e0012 */
[----:B0-----:R-:W0:Y:S01]  /*0410*/  LDC.64 R20, c[0x0][0x230] ;  /* 0x00008c00ff147b82 */ /* 0x001e220000000a00 */
[----:B------:R1:W2:Y:S07]  /*0420*/  LDG.E.EL R33, desc[UR6][R18.64] ;  /* 0x0000000612217981 */ /* 0x0002ae000c2e1900 */
[----:B-1----:R-:W1:Y:S01]  /*0430*/  LDC.64 R18, c[0x0][0x2b0] ;  /* 0x0000ac00ff127b82 */ /* 0x002e620000000a00 */
[----:B------:R-:W-:-:S04]  /*0440*/  IMAD.WIDE.U32 R24, R30, 0x4, R24 ;  /* 0x000000041e187825 */ /* 0x000fc800078e0018 */
[----:B---3--:R-:W-:Y:S01]  /*0450*/  FADD R32, R29, R32 ;  /* 0x000000201d207221 */ /* 0x008fe20000000000 */
[C---:B------:R-:W-:Y:S01]  /*0460*/  IMAD.WIDE R22, R28.reuse, 0x4, R22 ;  /* 0x000000041c167825 */ /* 0x040fe200078e0216 */
[----:B------:R3:W2:Y:S03]  /*0470*/  LDG.E.EL R24, desc[UR6][R24.64] ;  /* 0x0000000618187981 */ /* 0x0006a6000c2e1900 */
[----:B0-----:R-:W-:Y:S01]  /*0480*/  IMAD.WIDE R20, R28, 0x4, R20 ;  /* 0x000000041c147825 */ /* 0x001fe200078e0214 */
[----:B------:R-:W-:Y:S01]  /*0490*/  HFMA2.MMA R28, -RZ, RZ, 0, 0 ;  /* 0x00000000ff1c7435 */ /* 0x000fe200000001ff */
[----:B---3--:R-:W-:-:S04]  /*04a0*/  SHF.R.U32.HI R25, RZ, 0x3, R37 ;  /* 0x00000003ff197819 */ /* 0x008fc80000011625 */
[----:B------:R-:W-:Y:S02]  /*04b0*/  LOP3.LUT R29, R25, 0x4, RZ, 0xc0, !PT ;  /* 0x00000004191d7812 */ /* 0x000fe400078ec0ff */
[----:B------:R-:W-:Y:S01]  /*04c0*/  MOV R25, RZ ;  /* 0x000000ff00197202 */ /* 0x000fe20000000f00 */
[----:B-1----:R-:W-:Y:S02]  /*04d0*/  IMAD.WIDE.U32 R18, R30, 0x4, R18 ;  /* 0x000000041e127825 */ /* 0x002fe400078e0012 */
[----:B------:R-:W3:Y:S04]  /*04e0*/  @!P1 LDG.E R28, desc[UR6][R20.64] ;  /* 0x00000006141c9981 */ /* 0x000ee8000c1e1900 */
[----:B------:R-:W-:Y:S04]  /*04f0*/  @!P2 STS [R29+UR4], R32 ;  /* 0x000000201d00a988 */ /* 0x000fe80008000804 */
[----:B------:R0:W2:Y:S04]  /*0500*/  LDG.E.EL R18, desc[UR6][R18.64] ;  /* 0x0000000612127981 */ /* 0x0000a8000c2e1900 */
[----:B------:R-:W2:Y:S01]  /*0510*/  @!P1 LDG.E R25, desc[UR6][R22.64] ;  /* 0x0000000616199981 */ /* 0x000ea2000c1e1900 */
[C---:B0-----:R-:W-:Y:S01]  /*0520*/  LEA R19, R37.reuse, UR4, 0x2 ;  /* 0x0000000425137c11 */ /* 0x041fe2000f8e10ff */
[----:B------:R-:W-:Y:S06]  /*0530*/  BAR.SYNC.DEFER_BLOCKING 0x0 ;  /* 0x0000000000007b1d */ /* 0x000fec0000010000 */
[----:B------:R-:W0:Y:S01]  /*0540*/  @!P3 LDS R10, [R19] ;  /* 0x00000000130ab984 */ /* 0x000e220000000800 */
[----:B------:R-:W-:-:S04]  /*0550*/  LOP3.LUT R30, R37, 0x1, RZ, 0xc0, !PT ;  /* 0x00000001251e7812 */ /* 0x000fc800078ec0ff */
[----:B------:R-:W-:-:S04]  /*0560*/  ISETP.NE.U32.AND P0, PT, R30, 0x1, PT ;  /* 0x000000011e00780c */ /* 0x000fc80003f05070 */
[----:B------:R-:W-:Y:S01]  /*0570*/  ISETP.LT.AND P0, PT, R37, 0x2, P0 ;  /* 0x000000022500780c */ /* 0x000fe20000701270 */
[----:B0-----:R-:W0:Y:S02]  /*0580*/  SHFL.BFLY PT, R29, R10, 0x1, 0x1f ;  /* 0x0c201f000a1d7f89 */ /* 0x001e2400000e0000 */
[----:B0-----:R-:W-:-:S10]  /*0590*/  FADD R30, R10, R29 ;  /* 0x0000001d0a1e7221 */ /* 0x001fd40000000000 */
[----:B------:R-:W-:Y:S01]  /*05a0*/  @P0 STS [R19], R30 ;  /* 0x0000001e13000388 */ /* 0x000fe20000000800 */
[----:B------:R-:W-:Y:S06]  /*05b0*/  BAR.SYNC.DEFER_BLOCKING 0x0 ;  /* 0x0000000000007b1d */ /* 0x000fec0000010000 */
[----:B------:R-:W0:Y:S02]  /*05c0*/  LDS R29, [UR4] ;  /* 0x00000004ff1d7984 */ /* 0x000e240008000800 */
[----:B0-----:R-:W-:-:S04]  /*05d0*/  FMUL R10, R29, 0.015625 ;  /* 0x3c8000001d0a7820 */ /* 0x001fc80000400000 */
[----:B------:R-:W-:-:S04]  /*05e0*/  FADD R29, R8, -R10 ;  /* 0x8000000a081d7221 */ /* 0x000fc80000000000 */
[----:B------:R-:W-:-:S05]  /*05f0*/  FMUL R32, R29, R29 ;  /* 0x0000001d1d207220 */ /* 0x000fca0000400000 */
[----:B------:R-:W-:-:S05]  /*0600*/  FSEL R37, R32, RZ, !P1 ;  /* 0x000000ff20257208 */ /* 0x000fca0004800000 */
[----:B------:R-:W0:Y:S02]  /*0610*/  SHFL.BFLY PT, R32, R37, 0x10, 0x1f ;  /* 0x0e001f0025207f89 */ /* 0x000e2400000e0000 */
[----:B0-----:R-:W-:-:S05]  /*0620*/  FADD R32, R37, R32 ;  /* 0x0000002025207221 */ /* 0x001fca0000000000 */
[----:B------:R-:W0:Y:S02]  /*0630*/  SHFL.BFLY PT, R37, R32, 0x8, 0x1f ;  /* 0x0d001f0020257f89 */ /* 0x000e2400000e0000 */
[----:B0-----:R-:W-:-:S05]  /*0640*/  FADD R32, R32, R37 ;  /* 0x0000002520207221 */ /* 0x001fca0000000000 */
[----:B------:R-:W0:Y:S02]  /*0650*/  SHFL.BFLY PT, R30, R32, 0x4, 0x1f ;  /* 0x0c801f00201e7f89 */ /* 0x000e2400000e0000 */
[----:B0-----:R-:W-:-:S05]  /*0660*/  FADD R32, R32, R30 ;  /* 0x0000001e20207221 */ /* 0x001fca0000000000 */
[----:B------:R-:W0:Y:S02]  /*0670*/  SHFL.BFLY PT, R30, R32, 0x2, 0x1f ;  /* 0x0c401f00201e7f89 */ /* 0x000e2400000e0000 */
[----:B0-----:R-:W-:-:S05]  /*0680*/  FADD R32, R32, R30 ;  /* 0x0000001e20207221 */ /* 0x001fca0000000000 */
[----:B------:R-:W0:Y:S01]  /*0690*/  SHFL.BFLY PT, R30, R32, 0x1, 0x1f ;  /* 0x0c201f00201e7f89 */ /* 0x000e2200000e0000 */
[----:B------:R-:W-:Y:S01]  /*06a0*/  SEL R13, R13, RZ, !P1 ;  /* 0x000000ff0d0d7207 */ /* 0x000fe20004800000 */
[----:B0-----:R-:W-:Y:S02]  /*06b0*/  FADD R30, R32, R30 ;  /* 0x0000001e201e7221 */ /* 0x001fe40000000000 */
[----:B------:R-:W0:Y:S02]  /*06c0*/  S2R R32, SR_TID.X ;  /* 0x0000000000207919 */ /* 0x000e240000002100 */
[----:B------:R-:W-:-:S05]  /*06d0*/  FADD R12, R13, R12 ;  /* 0x0000000c0d0c7221 */ /* 0x000fca0000000000 */
[----:B------:R-:W-:-:S05]  /*06e0*/  FSEL R13, R12, RZ, !P1 ;  /* 0x000000ff0c0d7208 */ /* 0x000fca0004800000 */
[----:B------:R-:W1:Y:S01]  /*06f0*/  SHFL.BFLY PT, R37, R13, 0x10, 0x1f ;  /* 0x0e001f000d257f89 */ /* 0x000e6200000e0000 */
[----:B0-----:R-:W-:-:S04]  /*0700*/  SHF.R.U32.HI R32, RZ, 0x3, R32 ;  /* 0x00000003ff207819 */ /* 0x001fc80000011620 */
[----:B------:R-:W-:Y:S01]  /*0710*/  LOP3.LUT R32, R32, 0x4, RZ, 0xc0, !PT ;  /* 0x0000000420207812 */ /* 0x000fe200078ec0ff */
[----:B------:R-:W-:Y:S01]  /*0720*/  BAR.SYNC.DEFER_BLOCKING 0x0 ;  /* 0x0000000000007b1d */ /* 0x000fe20000010000 */
[----:B-1----:R-:W-:-:S05]  /*0730*/  FADD R37, R13, R37 ;  /* 0x000000250d257221 */ /* 0x002fca0000000000 */
[----:B------:R-:W-:Y:S02]  /*0740*/  @!P2 STS [R32+UR4], R30 ;  /* 0x0000001e2000a988 */ /* 0x000fe40008000804 */
[----:B------:R-:W-:Y:S06]  /*0750*/  BAR.SYNC.DEFER_BLOCKING 0x0 ;  /* 0x0000000000007b1d */ /* 0x000fec0000010000 */
[----:B------:R-:W0:Y:S04]  /*0760*/  SHFL.BFLY PT, R13, R37, 0x8, 0x1f ;  /* 0x0d001f00250d7f89 */ /* 0x000e2800000e0000 */
[----:B------:R-:W1:Y:S01]  /*0770*/  @!P3 LDS R7, [R19] ;  /* 0x000000001307b984 */ /* 0x000e620000000800 */
[----:B0-----:R-:W-:-:S05]  /*0780*/  FADD R13, R37, R13 ;  /* 0x0000000d250d7221 */ /* 0x001fca0000000000 */
[----:B------:R-:W0:Y:S04]  /*0790*/  SHFL.BFLY PT, R37, R13, 0x4, 0x1f ;  /* 0x0c801f000d257f89 */ /* 0x000e2800000e0000 */
[----:B-1----:R-:W1:Y:S01]  /*07a0*/  SHFL.BFLY PT, R32, R7, 0x1, 0x1f ;  /* 0x0c201f0007207f89 */ /* 0x002e6200000e0000 */
[----:B0-----:R-:W-:-:S05]  /*07b0*/  FADD R13, R13, R37 ;  /* 0x000000250d0d7221 */ /* 0x001fca0000000000 */
[----:B------:R-:W0:Y:S01]  /*07c0*/  SHFL.BFLY PT, R30, R13, 0x2, 0x1f ;  /* 0x0c401f000d1e7f89 */ /* 0x000e2200000e0000 */
[----:B-1----:R-:W-:-:S05]  /*07d0*/  FADD R32, R7, R32 ;  /* 0x0000002007207221 */ /* 0x002fca0000000000 */
[----:B------:R-:W-:Y:S01]  /*07e0*/  @P0 STS [R19], R32 ;  /* 0x0000002013000388 */ /* 0x000fe20000000800 */
[----:B------:R-:W-:Y:S01]  /*07f0*/  BAR.SYNC.DEFER_BLOCKING 0x0 ;  /* 0x0000000000007b1d */ /* 0x000fe20000010000 */
[----:B0-----:R-:W-:-:S05]  /*0800*/  FADD R30, R13, R30 ;  /* 0x0000001e0d1e7221 */ /* 0x001fca0000000000 */
[----:B------:R-:W0:Y:S01]  /*0810*/  S2R R13, SR_TID.X ;  /* 0x00000000000d7919 */ /* 0x000e220000002100 */
[----:B------:R-:W1:Y:S04]  /*0820*/  SHFL.BFLY PT, R37, R30, 0x1, 0x1f ;  /* 0x0c201f001e257f89 */ /* 0x000e6800000e0000 */
[----:B------:R-:W-:Y:S01]  /*0830*/  LDS R7, [UR4] ;  /* 0x00000004ff077984 */ /* 0x000fe20008000800 */
[----:B-1----:R-:W-:Y:S01]  /*0840*/  FADD R37, R30, R37 ;  /* 0x000000251e257221 */ /* 0x002fe20000000000 */
[----:B0-----:R-:W-:-:S04]  /*0850*/  SHF.R.U32.HI R13, RZ, 0x3, R13 ;  /* 0x00000003ff0d7819 */ /* 0x001fc8000001160d */
[----:B------:R-:W-:Y:S01]  /*0860*/  LOP3.LUT R13, R13, 0x4, RZ, 0xc0, !PT ;  /* 0x000000040d0d7812 */ /* 0x000fe200078ec0ff */
[----:B------:R-:W-:Y:S06]  /*0870*/  BAR.SYNC.DEFER_BLOCKING 0x0 ;  /* 0x0000000000007b1d */ /* 0x000fec0000010000 */
[----:B------:R-:W-:Y:S02]  /*0880*/  @!P2 STS [R13+UR4], R37 ;  /* 0x000000250d00a988 */ /* 0x000fe40008000804 */
[----:B------:R-:W-:Y:S06]  /*0890*/  BAR.SYNC.DEFER_BLOCKING 0x0 ;  /* 0x0000000000007b1d */ /* 0x000fec0000010000 */
[----:B------:R-:W0:Y:S04]  /*08a0*/  @!P3 LDS R5, [R19] ;  /* 0x000000001305b984 */ /* 0x000e280000000800 */
[----:B0-----:R-:W0:Y:S02]  /*08b0*/  SHFL.BFLY PT, R13, R5, 0x1, 0x1f ;  /* 0x0c201f00050d7f89 */ /* 0x001e2400000e0000 */
[----:B0-----:R-:W-:-:S05]  /*08c0*/  FADD R30, R5, R13 ;  /* 0x0000000d051e7221 */ /* 0x001fca0000000000 */
        /* <DEDUP_REMOVED lines=16> */
[----:B---3--:R-:W-:Y:S01]  /*09d0*/  SEL R28, R28, RZ, !P1 ;  /* 0x000000ff1c1c7207 */ /* 0x008fe20004800000 */
[----:B0-----:R-:W-:Y:S02]  /*09e0*/  FADD R30, R32, R30 ;  /* 0x0000001e201e7221 */ /* 0x001fe40000000000 */
[----:B------:R-:W0:Y:S02]  /*09f0*/  S2R R32, SR_TID.X ;  /* 0x0000000000207919 */ /* 0x000e240000002100 */
[----:B-----5:R-:W-:-:S05]  /*0a00*/  FADD R4, R28, R4 ;  /* 0x000000041c047221 */ /* 0x020fca0000000000 */
        /* <DEDUP_REMOVED lines=46> */
[----:B------:R-:W0:Y:S02]  /*0cf0*/  SHFL.BFLY PT, R30, R32, 0x1, 0x1f ;  /* 0x0c201f00201e7f89 */ /* 0x000e2400000e0000 */
[----:B0-----:R-:W-:Y:S02]  /*0d00*/  FADD R30, R32, R30 ;  /* 0x0000001e201e7221 */ /* 0x001fe40000000000 */
[----:B------:R-:W0:Y:S01]  /*0d10*/  S2R R32, SR_TID.X ;  /* 0x0000000000207919 */ /* 0x000e220000002100 */
[----:B--2---:R-:W-:-:S05]  /*0d20*/  SEL R25, R25, RZ, !P1 ;  /* 0x000000ff19197207 */ /* 0x004fca0004800000 */
[----:B------:R-:W-:-:S05]  /*0d30*/  FADD R11, R25, R11 ;  /* 0x0000000b190b7221 */ /* 0x000fca0000000000 */
[----:B------:R-:W-:-:S05]  /*0d40*/  FSEL R25, R11, RZ, !P1 ;  /* 0x000000ff0b197208 */ /* 0x000fca0004800000 */
[----:B------:R-:W1:Y:S01]  /*0d50*/  SHFL.BFLY PT, R37, R25, 0x10, 0x1f ;  /* 0x0e001f0019257f89 */ /* 0x000e6200000e0000 */
[----:B0-----:R-:W-:-:S04]  /*0d60*/  SHF.R.U32.HI R32, RZ, 0x3, R32 ;  /* 0x00000003ff207819 */ /* 0x001fc80000011620 */
[----:B------:R-:W-:Y:S01]  /*0d70*/  LOP3.LUT R32, R32, 0x4, RZ, 0xc0, !PT ;  /* 0x0000000420207812 */ /* 0x000fe200078ec0ff */
[----:B------:R-:W-:Y:S06]  /*0d80*/  BAR.SYNC.DEFER_BLOCKING 0x0 ;  /* 0x0000000000007b1d */ /* 0x000fec0000010000 */
[----:B------:R-:W-:Y:S02]  /*0d90*/  @!P2 STS [R32+UR4], R30 ;  /* 0x0000001e2000a988 */ /* 0x000fe40008000804 */
[----:B------:R-:W-:Y:S01]  /*0da0*/  BAR.SYNC.DEFER_BLOCKING 0x0 ;  /* 0x0000000000007b1d */ /* 0x000fe20000010000 */
[----:B-1----:R-:W-:-:S05]  /*0db0*/  FADD R37, R25, R37 ;  /* 0x0000002519257221 */ /* 0x002fca0000000000 */
        /* <DEDUP_REMOVED lines=36> */
[----:B------:R-:W0:Y:S01]  /*1000*/  SHFL.BFLY PT, R37, R30, 0x2, 0x1f ;  /* 0x0c401f001e257f89 */ /* 0x000e2200000e0000 */
[----:B------:R-:W1:Y:S01]  /*1010*/  S2R R32, SR_TID.X ;  /* 0x0000000000207919 */ /* 0x000e620000002100 */
[----:B0-----:R-:W-:-:S05]  /*1020*/  FADD R30, R30, R37 ;  /* 0x000000251e1e7221 */ /* 0x001fca0000000000 */
[----:B------:R-:W0:Y:S01]  /*1030*/  SHFL.BFLY PT, R37, R30, 0x1, 0x1f ;  /* 0x0c201f001e257f89 */ /* 0x000e2200000e0000 */
[----:B-1----:R-:W-:-:S04]  /*1040*/  SHF.R.U32.HI R32, RZ, 0x3, R32 ;  /* 0x00000003ff207819 */ /* 0x002fc80000011620 */
[----:B------:R-:W-:Y:S01]  /*1050*/  LOP3.LUT R32, R32, 0x4, RZ, 0xc0, !PT ;  /* 0x0000000420207812 */ /* 0x000fe200078ec0ff */
[----:B0-----:R-:W-:Y:S01]  /*1060*/  FADD R30, R30, R37 ;  /* 0x000000251e1e7221 */ /* 0x001fe20000000000 */
[----:B------:R-:W-:Y:S06]  /*1070*/  BAR.SYNC.DEFER_BLOCKING 0x0 ;  /* 0x0000000000007b1d */ /* 0x000fec0000010000 */
[----:B------:R-:W-:Y:S02]  /*1080*/  @!P2 STS [R32+UR4], R30 ;  /* 0x0000001e2000a988 */ /* 0x000fe40008000804 */
[----:B------:R-:W-:Y:S06]  /*1090*/  BAR.SYNC.DEFER_BLOCKING 0x0 ;  /* 0x0000000000007b1d */ /* 0x000fec0000010000 */
[----:B------:R-:W0:Y:S04]  /*10a0*/  @!P3 LDS R0, [R19] ;  /* 0x000000001300b984 */ /* 0x000e280000000800 */
[----:B0-----:R-:W0:Y:S02]  /*10b0*/  SHFL.BFLY PT, R37, R0, 0x1, 0x1f ;  /* 0x0c201f0000257f89 */ /* 0x001e2400000e0000 */
[----:B0-----:R-:W-:-:S05]  /*10c0*/  FADD R32, R0, R37 ;  /* 0x0000002500207221 */ /* 0x001fca0000000000 */
[----:B------:R0:W-:Y:S01]  /*10d0*/  @P0 STS [R19], R32 ;  /* 0x0000002013000388 */ /* 0x0001e20000000800 */
[----:B------:R-:W-:Y:S01]  /*10e0*/  BAR.SYNC.DEFER_BLOCKING 0x0 ;  /* 0x0000000000007b1d */ /* 0x000fe20000010000 */
[----:B------:R-:W-:-:S05]  /*10f0*/  HFMA2.MMA R30, -RZ, RZ, 1.125, 0 ;  /* 0x3c800000ff1e7435 */ /* 0x000fca00000001ff */
[----:B------:R-:W1:Y:S05]  /*1100*/  LDS R37, [UR4] ;  /* 0x00000004ff257984 */ /* 0x000e6a0008000800 */
[-C--:B0-----:R-:W-:Y:S01]  /*1110*/  FFMA R32, R7, R30.reuse, 9.9999997473787516356e-06 ;  /* 0x3727c5ac07207423 */ /* 0x081fe2000000001e */
[----:B------:R-:W-:-:S03]  /*1120*/  FFMA R7, R25, R30, 9.9999997473787516356e-06 ;  /* 0x3727c5ac19077423 */ /* 0x000fc6000000001e */
[----:B------:R-:W0:Y:S08]  /*1130*/  MUFU.RSQ R19, R32 ;  /* 0x0000002000137308 */ /* 0x000e300000001400 */
[----:B------:R-:W2:Y:S01]  /*1140*/  MUFU.RSQ R7, R7 ;  /* 0x0000000700077308 */ /* 0x000ea20000001400 */
[----:B0-----:R-:W-:Y:S02]  /*1150*/  FMUL R25, R29, R19 ;  /* 0x000000131d197220 */ /* 0x001fe40000400000 */
[----:B------:R-:W0:Y:S02]  /*1160*/  S2R R29, SR_TID.X ;  /* 0x00000000001d7919 */ /* 0x000e240000002100 */
[----:B----4-:R-:W-:Y:S01]  /*1170*/  FFMA R25, R26, R25, R27 ;  /* 0x000000191a197223 */ /* 0x010fe2000000001b */
[-C--:B------:R-:W-:Y:S01]  /*1180*/  FFMA R9, R9, R30.reuse, 9.9999997473787516356e-06 ;  /* 0x3727c5ac09097423 */ /* 0x080fe2000000001e */
[----:B------:R-:W3:Y:S01]  /*1190*/  LDC.64 R26, c[0x0][0x218] ;  /* 0x00008600ff1a7b82 */ /* 0x000ee20000000a00 */
[----:B--2---:R-:W-:Y:S01]  /*11a0*/  FMUL R28, R28, R7 ;  /* 0x000000071c1c7220 */ /* 0x004fe20000400000 */
[----:B-1----:R-:W-:-:S04]  /*11b0*/  FFMA R37, R37, R30, 9.9999997473787516356e-06 ;  /* 0x3727c5ac25257423 */ /* 0x002fc8000000001e */
[----:B------:R-:W1:Y:S01]  /*11c0*/  MUFU.RSQ R0, R37 ;  /* 0x0000002500007308 */ /* 0x000e620000001400 */
[----:B------:R-:W-:Y:S01]  /*11d0*/  FSETP.GT.AND P2, PT, R25, RZ, PT ;  /* 0x000000ff1900720b */ /* 0x000fe20003f44000 */
[----:B------:R-:W-:Y:S01]  /*11e0*/  FFMA R31, R31, R28, R33 ;  /* 0x0000001c1f1f7223 */ /* 0x000fe20000000021 */
[----:B------:R2:W-:Y:S01]  /*11f0*/  @!P1 STG.E desc[UR6][R14.64], R8 ;  /* 0x000000080e009986 */ /* 0x0005e2000c101906 */
[----:B------:R-:W4:Y:S08]  /*1200*/  LDC.64 R32, c[0x0][0x238] ;  /* 0x00008e00ff207b82 */ /* 0x000f300000000a00 */
[----:B------:R-:W-:Y:S01]  /*1210*/  BAR.SYNC.DEFER_BLOCKING 0x0 ;  /* 0x0000000000007b1d */ /* 0x000fe20000010000 */
[----:B------:R-:W-:Y:S01]  /*1220*/  FSETP.GT.AND P0, PT, R31, RZ, PT ;  /* 0x000000ff1f00720b */ /* 0x000fe20003f04000 */
[----:B-1----:R-:W-:Y:S01]  /*1230*/  FMUL R6, R6, R0 ;  /* 0x0000000006067220 */ /* 0x002fe20000400000 */
[----:B------:R-:W-:-:S03]  /*1240*/  @!P2 FMUL R25, R25, 0.20000000298023223877 ;  /* 0x3e4ccccd1919a820 */ /* 0x000fc60000400000 */
[----:B------:R-:W1:Y:S02]  /*1250*/  MUFU.RSQ R9, R9 ;  /* 0x0000000900097308 */ /* 0x000e640000001400 */
[----:B--2---:R-:W2:Y:S01]  /*1260*/  LDC.64 R14, c[0x0][0x2d0] ;  /* 0x0000b400ff0e7b82 */ /* 0x004ea20000000a00 */
[----:B------:R-:W-:-:S05]  /*1270*/  FFMA R35, R35, R6, R36 ;  /* 0x0000000623237223 */ /* 0x000fca0000000024 */
[----:B------:R-:W-:Y:S01]  /*1280*/  FSETP.GT.AND P2, PT, R35, RZ, PT ;  /* 0x000000ff2300720b */ /* 0x000fe20003f44000 */
[----:B------:R-:W-:Y:S01]  /*1290*/  FADD R6, RZ, R25 ;  /* 0x00000019ff067221 */ /* 0x000fe20000000000 */
[----:B------:R-:W-:Y:S01]  /*12a0*/  @!P0 FMUL R31, R31, 0.20000000298023223877 ;  /* 0x3e4ccccd1f1f8820 */ /* 0x000fe20000400000 */
[----:B------:R-:W5:Y:S03]  /*12b0*/  LDC.64 R36, c[0x0][0x2b8] ;  /* 0x0000ae00ff247b82 */ /* 0x000f660000000a00 */
[----:B------:R-:W-:Y:S01]  /*12c0*/  FADD R31, R6, R31 ;  /* 0x0000001f061f7221 */ /* 0x000fe20000000000 */
[----:B0-----:R-:W-:Y:S01]  /*12d0*/  LOP3.LUT R6, R29, 0x3f, RZ, 0xc0, !PT ;  /* 0x0000003f1d067812 */ /* 0x001fe200078ec0ff */
[----:B-1----:R-:W-:Y:S01]  /*12e0*/  FMUL R13, R13, R9 ;  /* 0x000000090d0d7220 */ /* 0x002fe20000400000 */
[----:B----4-:R-:W-:Y:S02]  /*12f0*/  IMAD.WIDE R32, R34, 0x4, R32 ;  /* 0x0000000422207825 */ /* 0x010fe400078e0220 */
[----:B------:R-:W0:Y:S02]  /*1300*/  LDC.64 R28, c[0x0][0x2c8] ;  /* 0x0000b200ff1c7b82 */ /* 0x000e240000000a00 */
[----:B------:R-:W-:Y:S01]  /*1310*/  @!P2 FMUL R35, R35, 0.20000000298023223877 ;  /* 0x3e4ccccd2323a820 */ /* 0x000fe20000400000 */
[----:B------:R-:W-:Y:S01]  /*1320*/  ISETP.EQ.AND P2, PT, R6, RZ, !P1 ;  /* 0x000000ff0600720c */ /* 0x000fe20004f42270 */
[----:B------:R-:W-:Y:S01]  /*1330*/  FFMA R18, R24, R13, R18 ;  /* 0x0000000d18127223 */ /* 0x000fe20000000012 */
[----:B---3--:R-:W-:-:S03]  /*1340*/  IMAD.WIDE R24, R34, 0x4, R26 ;  /* 0x0000000422187825 */ /* 0x008fc600078e021a */
[----:B------:R-:W1:Y:S08]  /*1350*/  LDC.64 R26, c[0x0][0x228] ;  /* 0x00008a00ff1a7b82 */ /* 0x000e700000000a00 */
[----:B------:R-:W-:Y:S04]  /*1360*/  @P2 STG.E desc[UR6][R24.64], R19 ;  /* 0x0000001318002986 */ /* 0x000fe8000c101906 */
[----:B------:R3:W-:Y:S01]  /*1370*/  @!P1 STG.E desc[UR6][R16.64], R12 ;  /* 0x0000000c10009986 */ /* 0x0007e2000c101906 */
[----:B------:R-:W-:Y:S01]  /*1380*/  FSETP.GT.AND P0, PT, R18, RZ, PT ;  /* 0x000000ff1200720b */ /* 0x000fe20003f04000 */
[----:B------:R-:W-:-:S02]  /*1390*/  FADD R8, R31, R35 ;  /* 0x000000231f087221 */ /* 0x000fc40000000000 */
[----:B------:R-:W4:Y:S01]  /*13a0*/  LDC.64 R30, c[0x0][0x2c0] ;  /* 0x0000b000ff1e7b82 */ /* 0x000f220000000a00 */
[----:B-1----:R-:W-:-:S07]  /*13b0*/  IMAD.WIDE R26, R34, 0x4, R26 ;  /* 0x00000004221a7825 */ /* 0x002fce00078e021a */
[----:B------:R-:W-:Y:S08]  /*13c0*/  BAR.SYNC.DEFER_BLOCKING 0x0 ;  /* 0x0000000000007b1d */ /* 0x000ff00000010000 */
[----:B---3--:R-:W1:Y:S08]  /*13d0*/  LDC.64 R16, c[0x0][0x248] ;  /* 0x00009200ff107b82 */ /* 0x008e700000000a00 */
[----:B------:R-:W3:Y:S01]  /*13e0*/  LDC.64 R24, c[0x0][0x250] ;  /* 0x00009400ff187b82 */ /* 0x000ee20000000a00 */
[----:B------:R-:W-:Y:S04]  /*13f0*/  @P2 STG.E desc[UR6][R26.64], R9 ;  /* 0x000000091a002986 */ /* 0x000fe8000c101906 */
[----:B------:R-:W-:Y:S03]  /*1400*/  @!P1 STG.E desc[UR6][R20.64], R4 ;  /* 0x0000000414009986 */ /* 0x000fe6000c101906 */
[----:B------:R-:W-:Y:S01]  /*1410*/  BAR.SYNC.DEFER_BLOCKING 0x0 ;  /* 0x0000000000007b1d */ /* 0x000fe20000010000 */
[----:B------:R-:W-:-:S04]  /*1420*/  @!P0 FMUL R18, R18, 0.20000000298023223877 ;  /* 0x3e4ccccd12128820 */ /* 0x000fc80000400000 */
[----:B------:R-:W-:Y:S01]  /*1430*/  FADD R18, R8, R18 ;  /* 0x0000001208127221 */ /* 0x000fe20000000000 */
[----:B------:R-:W-:Y:S01]  /*1440*/  LEA R8, R34, R6, 0x6 ;  /* 0x0000000622087211 */ /* 0x000fe200078e30ff */
[----:B------:R1:W-:Y:S04]  /*1450*/  @P2 STG.E desc[UR6][R32.64], R7 ;  /* 0x0000000720002986 */ /* 0x0003e8000c101906 */
[----:B------:R0:W-:Y:S01]  /*1460*/  @!P1 STG.E desc[UR6][R22.64], R11 ;  /* 0x0000000b16009986 */ /* 0x0001e2000c101906 */
[----:B---3--:R-:W-:-:S04]  /*1470*/  IMAD.WIDE R24, R8, 0x4, R24 ;  /* 0x0000000408187825 */ /* 0x008fc800078e0218 */
[----:B-----5:R-:W-:-:S04]  /*1480*/  IMAD.WIDE R36, R34, 0x4, R36 ;  /* 0x0000000422247825 */ /* 0x020fc800078e0224 */
[C---:B-1----:R-:W-:Y:S01]  /*1490*/  IMAD.WIDE R6, R34.reuse, 0x4, R16 ;  /* 0x0000000422067825 */ /* 0x042fe200078e0210 */
[----:B------:R-:W-:Y:S03]  /*14a0*/  BAR.SYNC.DEFER_BLOCKING 0x0 ;  /* 0x0000000000007b1d */ /* 0x000fe60000010000 */
[----:B----4-:R-:W-:-:S04]  /*14b0*/  IMAD.WIDE R30, R34, 0x4, R30 ;  /* 0x00000004221e7825 */ /* 0x010fc800078e021e */
[----:B0-----:R-:W-:-:S04]  /*14c0*/  IMAD.WIDE R28, R34, 0x4, R28 ;  /* 0x00000004221c7825 */ /* 0x001fc800078e021c */
[----:B--2---:R-:W-:Y:S01]  /*14d0*/  IMAD.WIDE R14, R34, 0x4, R14 ;  /* 0x00000004220e7825 */ /* 0x004fe200078e020e */
[----:B------:R0:W-:Y:S04]  /*14e0*/  @P2 STG.E desc[UR6][R6.64], R0 ;  /* 0x0000000006002986 */ /* 0x0001e8000c101906 */
[----:B------:R0:W-:Y:S04]  /*14f0*/  @!P1 STG.E desc[UR6][R24.64], R18 ;  /* 0x0000001218009986 */ /* 0x0001e8000c101906 */
[----:B------:R0:W-:Y:S04]  /*1500*/  @P2 STG.E desc[UR6][R36.64], R10 ;  /* 0x0000000a24002986 */ /* 0x0001e8000c101906 */
[----:B------:R0:W-:Y:S04]  /*1510*/  @P2 STG.E desc[UR6][R30.64], R5 ;  /* 0x000000051e002986 */ /* 0x0001e8000c101906 */
[----:B------:R0:W-:Y:S02]  /*1520*/  @P2 STG.E desc[UR6][R28.64], R3 ;  /* 0x000000031c002986 */ /* 0x0001e4000c101906 */
[----:B0-----:R-:W-:Y:S05]  /*1530*/  @!P2 EXIT ;  /* 0x000000000000a94d */ /* 0x001fea0003800000 */
[----:B------:R-:W-:Y:S01]  /*1540*/  STG.E desc[UR6][R14.64], R2 ;  /* 0x000000020e007986 */ /* 0x000fe2000c101906 */
[----:B------:R-:W-:Y:S05]  /*1550*/  EXIT ;  /* 0x000000000000794d */ /* 0x000fea0003800000 */
.L_x_0:
[----:B------:R-:W-:-:S00]  /*1560*/  BRA `(.L_x_0) ;  /* 0xfffffffc00fc7947 */ /* 0x000fc0000383ffff */
[----:B------:R-:W-:-:S00]  /*1570*/  NOP ;  /* 0x0000000000007918 */ /* 0x000fc00000000000 */
        /* <DEDUP_REMOVED lines=8> */
.L_x_1:


//--------------------- .nv.global.init           --------------------------
	.section	.nv.global.init,"aw",@progbits
.nv.global.init:
	.type		_$_str,@object
	.size		_$_str,(.L_0 - _$_str)
_$_str:
        /*0000*/ 	.byte	0x5f, 0x5f, 0x43, 0x55, 0x44, 0x41, 0x5f, 0x46, 0x54, 0x5a, 0x00
.L_0:


//--------------------- .nv.shared.triton_per_fused_add_convolution_leaky_relu_native_group_norm_1 --------------------------
	.section	.nv.shared.triton_per_fused_add_convolution_leaky_relu_native_group_norm_1,"aw",@nobits
	.sectionflags	@""
	.align	16
	.zero		1024


//--------------------- .nv.constant0.triton_per_fused_add_convolution_leaky_relu_native_group_norm_1 --------------------------
	.section	.nv.constant0.triton_per_fused_add_convolution_leaky_relu_native_group_norm_1,"a",@progbits
	.sectionflags	@""
	.align	4
.nv.constant0.triton_per_fused_add_convolution_leaky_relu_native_group_norm_1:
	.zero		736
